//
// Generated by NVIDIA NVVM Compiler
//
// Compiler Build ID: CL-36424714
// Cuda compilation tools, release 13.0, V13.0.88
// Based on NVVM 20.0.0
//

.version 9.0
.target sm_100
.address_size 64

	// .globl	_Z9histogramPjPii
// _ZZ9histogramPjPiiE10histShared has been demoted
// _ZZ6prefixPjS_E10histShared has been demoted
// _ZZ11fill_matrixPiPjE9preShared has been demoted

.visible .entry _Z9histogramPjPii(
	.param .u64 .ptr .align 1 _Z9histogramPjPii_param_0,
	.param .u64 .ptr .align 1 _Z9histogramPjPii_param_1,
	.param .u32 _Z9histogramPjPii_param_2
)
{
	.reg .pred 	%p<4>;
	.reg .b32 	%r<17>;
	.reg .b64 	%rd<9>;
	// demoted variable
	.shared .align 4 .b8 _ZZ9histogramPjPiiE10histShared[404];
	ld.param.u64 	%rd1, [_Z9histogramPjPii_param_0];
	ld.param.u64 	%rd2, [_Z9histogramPjPii_param_1];
	ld.param.u32 	%r4, [_Z9histogramPjPii_param_2];
	mov.u32 	%r1, %tid.x;
	setp.gt.u32 	%p1, %r1, 100;
	shl.b32 	%r5, %r1, 2;
	mov.u32 	%r6, _ZZ9histogramPjPiiE10histShared;
	add.s32 	%r2, %r6, %r5;
	@%p1 bra 	$L__BB0_2;
	mov.b32 	%r7, 0;
	st.shared.u32 	[%r2], %r7;
$L__BB0_2:
	bar.sync 	0;
	mov.u32 	%r8, %ctaid.x;
	mov.u32 	%r9, %ntid.x;
	mad.lo.s32 	%r3, %r8, %r9, %r1;
	setp.ge.u32 	%p2, %r3, %r4;
	@%p2 bra 	$L__BB0_4;
	cvta.to.global.u64 	%rd3, %rd2;
	mul.wide.u32 	%rd4, %r3, 4;
	add.s64 	%rd5, %rd3, %rd4;
	ld.global.u32 	%r10, [%rd5];
	shl.b32 	%r11, %r10, 2;
	add.s32 	%r13, %r6, %r11;
	atom.shared.add.u32 	%r14, [%r13], 1;
$L__BB0_4:
	setp.gt.u32 	%p3, %r1, 100;
	bar.sync 	0;
	@%p3 bra 	$L__BB0_6;
	cvta.to.global.u64 	%rd6, %rd1;
	mul.wide.u32 	%rd7, %r1, 4;
	add.s64 	%rd8, %rd6, %rd7;
	ld.shared.u32 	%r15, [%r2];
	atom.global.add.u32 	%r16, [%rd8], %r15;
$L__BB0_6:
	ret;

}
	// .globl	_Z6prefixPjS_
.visible .entry _Z6prefixPjS_(
	.param .u64 .ptr .align 1 _Z6prefixPjS__param_0,
	.param .u64 .ptr .align 1 _Z6prefixPjS__param_1
)
{
	.reg .pred 	%p<11>;
	.reg .b32 	%r<42>;
	.reg .b64 	%rd<9>;
	// demoted variable
	.shared .align 4 .b8 _ZZ6prefixPjS_E10histShared[512];
	ld.param.u64 	%rd1, [_Z6prefixPjS__param_0];
	ld.param.u64 	%rd2, [_Z6prefixPjS__param_1];
	mov.u32 	%r1, %tid.x;
	mov.u32 	%r2, %ntid.x;
	setp.gt.u32 	%p1, %r1, 100;
	shl.b32 	%r12, %r1, 2;
	mov.u32 	%r13, _ZZ6prefixPjS_E10histShared;
	add.s32 	%r3, %r13, %r12;
	@%p1 bra 	$L__BB1_2;
	cvta.to.global.u64 	%rd3, %rd1;
	mul.wide.u32 	%rd4, %r1, 4;
	add.s64 	%rd5, %rd3, %rd4;
	ld.global.u32 	%r15, [%rd5];
	st.shared.u32 	[%r3], %r15;
	bra.uni 	$L__BB1_3;
$L__BB1_2:
	mov.b32 	%r14, 0;
	st.shared.u32 	[%r3], %r14;
$L__BB1_3:
	setp.lt.u32 	%p2, %r2, 2;
	@%p2 bra 	$L__BB1_8;
	shl.b32 	%r17, %r1, 1;
	add.s32 	%r4, %r17, 2;
	mov.b32 	%r40, 1;
$L__BB1_5:
	mul.lo.s32 	%r7, %r4, %r40;
	setp.gt.u32 	%p3, %r7, %r2;
	@%p3 bra 	$L__BB1_7;
	sub.s32 	%r18, %r7, %r40;
	shl.b32 	%r19, %r18, 2;
	add.s32 	%r21, %r13, %r19;
	ld.shared.u32 	%r22, [%r21+-4];
	shl.b32 	%r23, %r40, 2;
	add.s32 	%r24, %r21, %r23;
	ld.shared.u32 	%r25, [%r24+-4];
	add.s32 	%r26, %r25, %r22;
	st.shared.u32 	[%r24+-4], %r26;
$L__BB1_7:
	shl.b32 	%r40, %r40, 1;
	bar.sync 	0;
	setp.lt.u32 	%p4, %r40, %r2;
	@%p4 bra 	$L__BB1_5;
$L__BB1_8:
	setp.lt.u32 	%p5, %r2, 2;
	@%p5 bra 	$L__BB1_13;
	shl.b32 	%r27, %r1, 1;
	add.s32 	%r5, %r27, 2;
	mov.u32 	%r41, %r2;
$L__BB1_10:
	shr.u32 	%r10, %r41, 1;
	mul.lo.s32 	%r11, %r5, %r10;
	add.s32 	%r29, %r11, %r10;
	setp.gt.u32 	%p6, %r11, %r2;
	add.s32 	%r30, %r29, -1;
	setp.ge.s32 	%p7, %r30, %r2;
	or.pred  	%p8, %p6, %p7;
	@%p8 bra 	$L__BB1_12;
	shl.b32 	%r31, %r11, 2;
	add.s32 	%r33, %r13, %r31;
	ld.shared.u32 	%r34, [%r33+-4];
	shl.b32 	%r35, %r10, 2;
	add.s32 	%r36, %r33, %r35;
	ld.shared.u32 	%r37, [%r36+-4];
	add.s32 	%r38, %r37, %r34;
	st.shared.u32 	[%r36+-4], %r38;
$L__BB1_12:
	bar.sync 	0;
	setp.gt.u32 	%p9, %r41, 3;
	mov.u32 	%r41, %r10;
	@%p9 bra 	$L__BB1_10;
$L__BB1_13:
	setp.gt.u32 	%p10, %r1, 100;
	@%p10 bra 	$L__BB1_15;
	ld.shared.u32 	%r39, [%r3];
	cvta.to.global.u64 	%rd6, %rd2;
	mul.wide.u32 	%rd7, %r1, 4;
	add.s64 	%rd8, %rd6, %rd7;
	st.global.u32 	[%rd8], %r39;
$L__BB1_15:
	ret;

}
	// .globl	_Z11fill_matrixPiPj
.visible .entry _Z11fill_matrixPiPj(
	.param .u64 .ptr .align 1 _Z11fill_matrixPiPj_param_0,
	.param .u64 .ptr .align 1 _Z11fill_matrixPiPj_param_1
)
{
	.reg .pred 	%p<5>;
	.reg .b32 	%r<31>;
	.reg .b64 	%rd<9>;
	// demoted variable
	.shared .align 4 .b8 _ZZ11fill_matrixPiPjE9preShared[408];
	ld.param.u64 	%rd1, [_Z11fill_matrixPiPj_param_0];
	ld.param.u64 	%rd2, [_Z11fill_matrixPiPj_param_1];
	mov.u32 	%r1, %tid.x;
	mov.u32 	%r9, %ctaid.x;
	mov.u32 	%r10, %ntid.x;
	mad.lo.s32 	%r2, %r9, %r10, %r1;
	setp.ne.s32 	%p1, %r1, 0;
	@%p1 bra 	$L__BB2_2;
	mov.b32 	%r16, 0;
	st.shared.u32 	[_ZZ11fill_matrixPiPjE9preShared], %r16;
	bra.uni 	$L__BB2_4;
$L__BB2_2:
	setp.gt.u32 	%p2, %r1, 100;
	@%p2 bra 	$L__BB2_4;
	add.s32 	%r11, %r1, -1;
	cvta.to.global.u64 	%rd3, %rd2;
	mul.wide.u32 	%rd4, %r11, 4;
	add.s64 	%rd5, %rd3, %rd4;
	ld.global.u32 	%r12, [%rd5];
	shl.b32 	%r13, %r1, 2;
	mov.u32 	%r14, _ZZ11fill_matrixPiPjE9preShared;
	add.s32 	%r15, %r14, %r13;
	st.shared.u32 	[%r15], %r12;
$L__BB2_4:
	bar.sync 	0;
	mov.b32 	%r30, 0;
	mov.b32 	%r29, 101;
	mov.b32 	%r28, 50;
	mov.u32 	%r21, _ZZ11fill_matrixPiPjE9preShared;
$L__BB2_5:
	shl.b32 	%r20, %r28, 2;
	add.s32 	%r22, %r21, %r20;
	ld.shared.u32 	%r23, [%r22];
	setp.gt.u32 	%p3, %r23, %r2;
	selp.b32 	%r30, %r30, %r28, %p3;
	selp.b32 	%r29, %r28, %r29, %p3;
	add.s32 	%r24, %r30, %r29;
	shr.u32 	%r25, %r24, 31;
	add.s32 	%r26, %r24, %r25;
	shr.s32 	%r28, %r26, 1;
	add.s32 	%r27, %r30, 1;
	setp.lt.s32 	%p4, %r27, %r29;
	@%p4 bra 	$L__BB2_5;
	cvta.to.global.u64 	%rd6, %rd1;
	mul.wide.s32 	%rd7, %r2, 4;
	add.s64 	%rd8, %rd6, %rd7;
	st.global.u32 	[%rd8], %r28;
	ret;

}


// ===== COMPILED SASS (sm_100) =====

	.target	sm_100

	.elftype	@"ET_EXEC"


//--------------------- .note.nv.tkinfo           --------------------------
	.section	.note.nv.tkinfo,"",@"SHT_NOTE"
	.sectionflags	@"SHF_NOTE_NV_TKINFO"
	.tkinfo
        /*0018*/ 	.word	0x00000002
        /*0030*/ 	.string	""
        /*0030*/ 	.string	"ptxas"
        /*0030*/ 	.string	"Cuda compilation tools, release 13.0, V13.0.88"
        /*0030*/ 	.string	"Build cuda_13.0.r13.0/compiler.36424714_0"
        /*0030*/ 	.string	"-arch sm_100 -m 64 "



//--------------------- .note.nv.cuinfo           --------------------------
	.section	.note.nv.cuinfo,"",@"SHT_NOTE"
	.sectionflags	@"SHF_NOTE_NV_CUINFO"
        /*0018*/ 	.short	0x0002
        /*001a*/ 	.short	0x0064
        /*001c*/ 	.short	0x0082
	.zero		2


//--------------------- .nv.info                  --------------------------
	.section	.nv.info,"",@"SHT_CUDA_INFO"
	.align	4


	//----- nvinfo : EIATTR_REGCOUNT
	.align		4
        /*0000*/ 	.byte	0x04, 0x2f
        /*0002*/ 	.short	(.L_1 - .L_0)
	.align		4
.L_0:
        /*0004*/ 	.word	index@(_Z9histogramPjPii)
        /*0008*/ 	.word	0x0000000a


	//----- nvinfo : EIATTR_FRAME_SIZE
	.align		4
.L_1:
        /*000c*/ 	.byte	0x04, 0x11
        /*000e*/ 	.short	(.L_3 - .L_2)
	.align		4
.L_2:
        /*0010*/ 	.word	index@(_Z9histogramPjPii)
        /*0014*/ 	.word	0x00000000


	//----- nvinfo : EIATTR_REGCOUNT
	.align		4
.L_3:
        /*0018*/ 	.byte	0x04, 0x2f
        /*001a*/ 	.short	(.L_5 - .L_4)
	.align		4
.L_4:
        /*001c*/ 	.word	index@(_Z6prefixPjS_)
        /*0020*/ 	.word	0x0000000c


	//----- nvinfo : EIATTR_FRAME_SIZE
	.align		4
.L_5:
        /*0024*/ 	.byte	0x04, 0x11
        /*0026*/ 	.short	(.L_7 - .L_6)
	.align		4
.L_6:
        /*0028*/ 	.word	index@(_Z6prefixPjS_)
        /*002c*/ 	.word	0x00000000


	//----- nvinfo : EIATTR_REGCOUNT
	.align		4
.L_7:
        /*0030*/ 	.byte	0x04, 0x2f
        /*0032*/ 	.short	(.L_9 - .L_8)
	.align		4
.L_8:
        /*0034*/ 	.word	index@(_Z11fill_matrixPiPj)
        /*0038*/ 	.word	0x0000000a


	//----- nvinfo : EIATTR_FRAME_SIZE
	.align		4
.L_9:
        /*003c*/ 	.byte	0x04, 0x11
        /*003e*/ 	.short	(.L_11 - .L_10)
	.align		4
.L_10:
        /*0040*/ 	.word	index@(_Z11fill_matrixPiPj)
        /*0044*/ 	.word	0x00000000


	//----- nvinfo : EIATTR_MIN_STACK_SIZE
	.align		4
.L_11:
        /*0048*/ 	.byte	0x04, 0x12
        /*004a*/ 	.short	(.L_13 - .L_12)
	.align		4
.L_12:
        /*004c*/ 	.word	index@(_Z11fill_matrixPiPj)
        /*0050*/ 	.word	0x00000000


	//----- nvinfo : EIATTR_MIN_STACK_SIZE
	.align		4
.L_13:
        /*0054*/ 	.byte	0x04, 0x12
        /*0056*/ 	.short	(.L_15 - .L_14)
	.align		4
.L_14:
        /*0058*/ 	.word	index@(_Z6prefixPjS_)
        /*005c*/ 	.word	0x00000000


	//----- nvinfo : EIATTR_MIN_STACK_SIZE
	.align		4
.L_15:
        /*0060*/ 	.byte	0x04, 0x12
        /*0062*/ 	.short	(.L_17 - .L_16)
	.align		4
.L_16:
        /*0064*/ 	.word	index@(_Z9histogramPjPii)
        /*0068*/ 	.word	0x00000000
.L_17:


//--------------------- .nv.compat                --------------------------
	.section	.nv.compat,"",@"SHT_CUDA_COMPAT_INFO"
	.align	4
        /*0000*/ 	.byte	0x02, 0x09, 0x00, 0x00, 0x02, 0x02, 0x01, 0x00, 0x02, 0x05, 0x05, 0x00, 0x03, 0x07, 0x01, 0x01
        /*0010*/ 	.byte	0x02, 0x03, 0x00, 0x00, 0x02, 0x06, 0x01, 0x00, 0x04, 0x0b, 0x08, 0x00, 0x09, 0x00, 0x00, 0x00
        /*0020*/ 	.byte	0x00, 0x00, 0x00, 0x00


//--------------------- .nv.info._Z11fill_matrixPiPj --------------------------
	.section	.nv.info._Z11fill_matrixPiPj,"",@"SHT_CUDA_INFO"
	.sectionflags	@""
	.align	4


	//----- nvinfo : EIATTR_CUDA_API_VERSION
	.align		4
        /*0000*/ 	.byte	0x04, 0x37
        /*0002*/ 	.short	(.L_19 - .L_18)
.L_18:
        /*0004*/ 	.word	0x00000082


	//----- nvinfo : EIATTR_KPARAM_INFO
	.align		4
.L_19:
        /*0008*/ 	.byte	0x04, 0x17
        /*000a*/ 	.short	(.L_21 - .L_20)
.L_20:
        /*000c*/ 	.word	0x00000000
        /*0010*/ 	.short	0x0001
        /*0012*/ 	.short	0x0008
        /*0014*/ 	.byte	0x00, 0xf5, 0x21, 0x00


	//----- nvinfo : EIATTR_KPARAM_INFO
	.align		4
.L_21:
        /*0018*/ 	.byte	0x04, 0x17
        /*001a*/ 	.short	(.L_23 - .L_22)
.L_22:
        /*001c*/ 	.word	0x00000000
        /*0020*/ 	.short	0x0000
        /*0022*/ 	.short	0x0000
        /*0024*/ 	.byte	0x00, 0xf5, 0x21, 0x00


	//----- nvinfo : EIATTR_SPARSE_MMA_MASK
	.align		4
.L_23:
        /*0028*/ 	.byte	0x03, 0x50
        /*002a*/ 	.short	0x0000


	//----- nvinfo : EIATTR_MAXREG_COUNT
	.align		4
        /*002c*/ 	.byte	0x03, 0x1b
        /*002e*/ 	.short	0x00ff


	//----- nvinfo : EIATTR_NUM_BARRIERS
	.align		4
        /*0030*/ 	.byte	0x02, 0x4c
        /*0032*/ 	.byte	0x01
	.zero		1


	//----- nvinfo : EIATTR_MERCURY_ISA_VERSION
	.align		4
        /*0034*/ 	.byte	0x03, 0x5f
        /*0036*/ 	.short	0x0101


	//----- nvinfo : EIATTR_VRC_CTA_INIT_COUNT
	.align		4
        /*0038*/ 	.byte	0x02, 0x4a
	.zero		1
	.zero		1


	//----- nvinfo : EIATTR_EXIT_INSTR_OFFSETS
	.align		4
        /*003c*/ 	.byte	0x04, 0x1c
        /*003e*/ 	.short	(.L_25 - .L_24)


	//   ....[0]....
.L_24:
        /*0040*/ 	.word	0x00000300


	//----- nvinfo : EIATTR_CRS_STACK_SIZE
	.align		4
.L_25:
        /*0044*/ 	.byte	0x04, 0x1e
        /*0046*/ 	.short	(.L_27 - .L_26)
.L_26:
        /*0048*/ 	.word	0x00000000


	//----- nvinfo : EIATTR_CBANK_PARAM_SIZE
	.align		4
.L_27:
        /*004c*/ 	.byte	0x03, 0x19
        /*004e*/ 	.short	0x0010


	//----- nvinfo : EIATTR_PARAM_CBANK
	.align		4
        /*0050*/ 	.byte	0x04, 0x0a
        /*0052*/ 	.short	(.L_29 - .L_28)
	.align		4
.L_28:
        /*0054*/ 	.word	index@(.nv.constant0._Z11fill_matrixPiPj)
        /*0058*/ 	.short	0x0380
        /*005a*/ 	.short	0x0010


	//----- nvinfo : EIATTR_SW_WAR
	.align		4
.L_29:
        /*005c*/ 	.byte	0x04, 0x36
        /*005e*/ 	.short	(.L_31 - .L_30)
.L_30:
        /*0060*/ 	.word	0x00000008
.L_31:


//--------------------- .nv.info._Z6prefixPjS_    --------------------------
	.section	.nv.info._Z6prefixPjS_,"",@"SHT_CUDA_INFO"
	.sectionflags	@""
	.align	4


	//----- nvinfo : EIATTR_CUDA_API_VERSION
	.align		4
        /*0000*/ 	.byte	0x04, 0x37
        /*0002*/ 	.short	(.L_33 - .L_32)
.L_32:
        /*0004*/ 	.word	0x00000082


	//----- nvinfo : EIATTR_KPARAM_INFO
	.align		4
.L_33:
        /*0008*/ 	.byte	0x04, 0x17
        /*000a*/ 	.short	(.L_35 - .L_34)
.L_34:
        /*000c*/ 	.word	0x00000000
        /*0010*/ 	.short	0x0001
        /*0012*/ 	.short	0x0008
        /*0014*/ 	.byte	0x00, 0xf5, 0x21, 0x00


	//----- nvinfo : EIATTR_KPARAM_INFO
	.align		4
.L_35:
        /*0018*/ 	.byte	0x04, 0x17
        /*001a*/ 	.short	(.L_37 - .L_36)
.L_36:
        /*001c*/ 	.word	0x00000000
        /*0020*/ 	.short	0x0000
        /*0022*/ 	.short	0x0000
        /*0024*/ 	.byte	0x00, 0xf5, 0x21, 0x00


	//----- nvinfo : EIATTR_SPARSE_MMA_MASK
	.align		4
.L_37:
        /*0028*/ 	.byte	0x03, 0x50
        /*002a*/ 	.short	0x0000


	//----- nvinfo : EIATTR_MAXREG_COUNT
	.align		4
        /*002c*/ 	.byte	0x03, 0x1b
        /*002e*/ 	.short	0x00ff


	//----- nvinfo : EIATTR_NUM_BARRIERS
	.align		4
        /*0030*/ 	.byte	0x02, 0x4c
        /*0032*/ 	.byte	0x01
	.zero		1


	//----- nvinfo : EIATTR_MERCURY_ISA_VERSION
	.align		4
        /*0034*/ 	.byte	0x03, 0x5f
        /*0036*/ 	.short	0x0101


	//----- nvinfo : EIATTR_VRC_CTA_INIT_COUNT
	.align		4
        /*0038*/ 	.byte	0x02, 0x4a
	.zero		1
	.zero		1


	//----- nvinfo : EIATTR_EXIT_INSTR_OFFSETS
	.align		4
        /*003c*/ 	.byte	0x04, 0x1c
        /*003e*/ 	.short	(.L_39 - .L_38)


	//   ....[0]....
.L_38:
        /*0040*/ 	.word	0x00000330


	//   ....[1]....
        /*0044*/ 	.word	0x00000380


	//----- nvinfo : EIATTR_CBANK_PARAM_SIZE
	.align		4
.L_39:
        /*0048*/ 	.byte	0x03, 0x19
        /*004a*/ 	.short	0x0010


	//----- nvinfo : EIATTR_PARAM_CBANK
	.align		4
        /*004c*/ 	.byte	0x04, 0x0a
        /*004e*/ 	.short	(.L_41 - .L_40)
	.align		4
.L_40:
        /*0050*/ 	.word	index@(.nv.constant0._Z6prefixPjS_)
        /*0054*/ 	.short	0x0380
        /*0056*/ 	.short	0x0010


	//----- nvinfo : EIATTR_SW_WAR
	.align		4
.L_41:
        /*0058*/ 	.byte	0x04, 0x36
        /*005a*/ 	.short	(.L_43 - .L_42)
.L_42:
        /*005c*/ 	.word	0x00000008
.L_43:


//--------------------- .nv.info._Z9histogramPjPii --------------------------
	.section	.nv.info._Z9histogramPjPii,"",@"SHT_CUDA_INFO"
	.sectionflags	@""
	.align	4


	//----- nvinfo : EIATTR_CUDA_API_VERSION
	.align		4
        /*0000*/ 	.byte	0x04, 0x37
        /*0002*/ 	.short	(.L_45 - .L_44)
.L_44:
        /*0004*/ 	.word	0x00000082


	//----- nvinfo : EIATTR_KPARAM_INFO
	.align		4
.L_45:
        /*0008*/ 	.byte	0x04, 0x17
        /*000a*/ 	.short	(.L_47 - .L_46)
.L_46:
        /*000c*/ 	.word	0x00000000
        /*0010*/ 	.short	0x0002
        /*0012*/ 	.short	0x0010
        /*0014*/ 	.byte	0x00, 0xf0, 0x11, 0x00


	//----- nvinfo : EIATTR_KPARAM_INFO
	.align		4
.L_47:
        /*0018*/ 	.byte	0x04, 0x17
        /*001a*/ 	.short	(.L_49 - .L_48)
.L_48:
        /*001c*/ 	.word	0x00000000
        /*0020*/ 	.short	0x0001
        /*0022*/ 	.short	0x0008
        /*0024*/ 	.byte	0x00, 0xf5, 0x21, 0x00


	//----- nvinfo : EIATTR_KPARAM_INFO
	.align		4
.L_49:
        /*0028*/ 	.byte	0x04, 0x17
        /*002a*/ 	.short	(.L_51 - .L_50)
.L_50:
        /*002c*/ 	.word	0x00000000
        /*0030*/ 	.short	0x0000
        /*0032*/ 	.short	0x0000
        /*0034*/ 	.byte	0x00, 0xf5, 0x21, 0x00


	//----- nvinfo : EIATTR_SPARSE_MMA_MASK
	.align		4
.L_51:
        /*0038*/ 	.byte	0x03, 0x50
        /*003a*/ 	.short	0x0000


	//----- nvinfo : EIATTR_MAXREG_COUNT
	.align		4
        /*003c*/ 	.byte	0x03, 0x1b
        /*003e*/ 	.short	0x00ff


	//----- nvinfo : EIATTR_NUM_BARRIERS
	.align		4
        /*0040*/ 	.byte	0x02, 0x4c
        /*0042*/ 	.byte	0x01
	.zero		1


	//----- nvinfo : EIATTR_MERCURY_ISA_VERSION
	.align		4
        /*0044*/ 	.byte	0x03, 0x5f
        /*0046*/ 	.short	0x0101


	//----- nvinfo : EIATTR_VRC_CTA_INIT_COUNT
	.align		4
        /*0048*/ 	.byte	0x02, 0x4a
	.zero		1
	.zero		1


	//----- nvinfo : EIATTR_EXIT_INSTR_OFFSETS
	.align		4
        /*004c*/ 	.byte	0x04, 0x1c
        /*004e*/ 	.short	(.L_53 - .L_52)


	//   ....[0]....
.L_52:
        /*0050*/ 	.word	0x00000180


	//   ....[1]....
        /*0054*/ 	.word	0x000001d0


	//----- nvinfo : EIATTR_CRS_STACK_SIZE
	.align		4
.L_53:
        /*0058*/ 	.byte	0x04, 0x1e
        /*005a*/ 	.short	(.L_55 - .L_54)
.L_54:
        /*005c*/ 	.word	0x00000000


	//----- nvinfo : EIATTR_CBANK_PARAM_SIZE
	.align		4
.L_55:
        /*0060*/ 	.byte	0x03, 0x19
        /*0062*/ 	.short	0x0014


	//----- nvinfo : EIATTR_PARAM_CBANK
	.align		4
        /*0064*/ 	.byte	0x04, 0x0a
        /*0066*/ 	.short	(.L_57 - .L_56)
	.align		4
.L_56:
        /*0068*/ 	.word	index@(.nv.constant0._Z9histogramPjPii)
        /*006c*/ 	.short	0x0380
        /*006e*/ 	.short	0x0014


	//----- nvinfo : EIATTR_SW_WAR
	.align		4
.L_57:
        /*0070*/ 	.byte	0x04, 0x36
        /*0072*/ 	.short	(.L_59 - .L_58)
.L_58:
        /*0074*/ 	.word	0x00000008
.L_59:


//--------------------- .nv.callgraph             --------------------------
	.section	.nv.callgraph,"",@"SHT_CUDA_CALLGRAPH"
	.align	4
	.sectionentsize	8
	.align		4
        /*0000*/ 	.word	0x00000000
	.align		4
        /*0004*/ 	.word	0xffffffff
	.align		4
        /*0008*/ 	.word	0x00000000
	.align		4
        /*000c*/ 	.word	0xfffffffe
	.align		4
        /*0010*/ 	.word	0x00000000
	.align		4
        /*0014*/ 	.word	0xfffffffd
	.align		4
        /*0018*/ 	.word	0x00000000
	.align		4
        /*001c*/ 	.word	0xfffffffc


//--------------------- .text._Z11fill_matrixPiPj --------------------------
	.section	.text._Z11fill_matrixPiPj,"ax",@progbits
	.align	128
        .global         _Z11fill_matrixPiPj
        .type           _Z11fill_matrixPiPj,@function
        .size           _Z11fill_matrixPiPj,(.L_x_12 - _Z11fill_matrixPiPj)
        .other          _Z11fill_matrixPiPj,@"STO_CUDA_ENTRY STV_DEFAULT"
_Z11fill_matrixPiPj:
.text._Z11fill_matrixPiPj:
[----:B------:R-:W-:Y:S01]  /*0000*/  LDC R1, c[0x0][0x37c] ;  /* 0x0000df00ff017b82 */ /* 0x000fe20000000800 */
[----:B------:R-:W0:Y:S07]  /*0010*/  S2R R4, SR_TID.X ;  /* 0x0000000000047919 */ /* 0x000e2e0000002100 */
[----:B------:R-:W1:Y:S01]  /*0020*/  S2UR UR4, SR_CTAID.X ;  /* 0x00000000000479c3 */ /* 0x000e620000002500 */
[----:B------:R-:W2:Y:S01]  /*0030*/  LDCU.64 UR6, c[0x0][0x358] ;  /* 0x00006b00ff0677ac */ /* 0x000ea20008000a00 */
[----:B------:R-:W-:Y:S06]  /*0040*/  BSSY.RECONVERGENT B0, `(.L_x_0) ;  /* 0x0000014000007945 */ /* 0x000fec0003800200 */
[----:B------:R-:W1:Y:S01]  /*0050*/  LDC R5, c[0x0][0x360] ;  /* 0x0000d800ff057b82 */ /* 0x000e620000000800 */
[----:B0-----:R-:W-:Y:S01]  /*0060*/  ISETP.NE.AND P0, PT, R4, RZ, PT ;  /* 0x000000ff0400720c */ /* 0x001fe20003f05270 */
[----:B-1----:R-:W-:-:S12]  /*0070*/  IMAD R5, R5, UR4, R4 ;  /* 0x0000000405057c24 */ /* 0x002fd8000f8e0204 */
[----:B------:R-:W0:Y:S01]  /*0080*/  @!P0 S2R R3, SR_CgaCtaId ;  /* 0x0000000000038919 */ /* 0x000e220000008800 */
[----:B------:R-:W-:-:S04]  /*0090*/  @!P0 MOV R0, 0x400 ;  /* 0x0000040000008802 */ /* 0x000fc80000000f00 */
[----:B0-----:R-:W-:-:S05]  /*00a0*/  @!P0 LEA R0, R3, R0, 0x18 ;  /* 0x0000000003008211 */ /* 0x001fca00078ec0ff */
[----:B------:R0:W-:Y:S01]  /*00b0*/  @!P0 STS [R0], RZ ;  /* 0x000000ff00008388 */ /* 0x0001e20000000800 */
[----:B--2---:R-:W-:Y:S05]  /*00c0*/  @!P0 BRA `(.L_x_1) ;  /* 0x00000000002c8947 */ /* 0x004fea0003800000 */
[----:B------:R-:W-:-:S13]  /*00d0*/  ISETP.GT.U32.AND P0, PT, R4, 0x64, PT ;  /* 0x000000640400780c */ /* 0x000fda0003f04070 */
[----:B------:R-:W-:Y:S05]  /*00e0*/  @P0 BRA `(.L_x_1) ;  /* 0x0000000000240947 */ /* 0x000fea0003800000 */
[----:B------:R-:W1:Y:S01]  /*00f0*/  LDC.64 R2, c[0x0][0x388] ;  /* 0x0000e200ff027b82 */ /* 0x000e620000000a00 */
[----:B------:R-:W-:-:S04]  /*0100*/  VIADD R7, R4, 0xffffffff ;  /* 0xffffffff04077836 */ /* 0x000fc80000000000 */
[----:B-1----:R-:W-:-:S06]  /*0110*/  IMAD.WIDE.U32 R2, R7, 0x4, R2 ;  /* 0x0000000407027825 */ /* 0x002fcc00078e0002 */
[----:B------:R-:W2:Y:S01]  /*0120*/  LDG.E R2, desc[UR6][R2.64] ;  /* 0x0000000602027981 */ /* 0x000ea2000c1e1900 */
[----:B------:R-:W1:Y:S01]  /*0130*/  S2UR UR5, SR_CgaCtaId ;  /* 0x00000000000579c3 */ /* 0x000e620000008800 */
[----:B------:R-:W-:Y:S02]  /*0140*/  UMOV UR4, 0x400 ;  /* 0x0000040000047882 */ /* 0x000fe40000000000 */
[----:B-1----:R-:W-:-:S06]  /*0150*/  ULEA UR4, UR5, UR4, 0x18 ;  /* 0x0000000405047291 */ /* 0x002fcc000f8ec0ff */
[----:B------:R-:W-:-:S05]  /*0160*/  LEA R7, R4, UR4, 0x2 ;  /* 0x0000000404077c11 */ /* 0x000fca000f8e10ff */
[----:B--2---:R1:W-:Y:S02]  /*0170*/  STS [R7], R2 ;  /* 0x0000000207007388 */ /* 0x0043e40000000800 */
.L_x_1:
[----:B------:R-:W-:Y:S05]  /*0180*/  BSYNC.RECONVERGENT B0 ;  /* 0x0000000000007941 */ /* 0x000fea0003800200 */
.L_x_0:
[----:B------:R-:W2:Y:S08]  /*0190*/  S2UR UR5, SR_CgaCtaId ;  /* 0x00000000000579c3 */ /* 0x000eb00000008800 */
[----:B------:R-:W-:Y:S01]  /*01a0*/  BAR.SYNC.DEFER_BLOCKING 0x0 ;  /* 0x0000000000007b1d */ /* 0x000fe20000010000 */
[----:B0-----:R-:W-:Y:S02]  /*01b0*/  IMAD.MOV.U32 R0, RZ, RZ, RZ ;  /* 0x000000ffff007224 */ /* 0x001fe400078e00ff */
[----:B------:R-:W-:-:S02]  /*01c0*/  IMAD.MOV.U32 R3, RZ, RZ, 0x65 ;  /* 0x00000065ff037424 */ /* 0x000fc400078e00ff */
[----:B-1----:R-:W-:Y:S01]  /*01d0*/  IMAD.MOV.U32 R7, RZ, RZ, 0x32 ;  /* 0x00000032ff077424 */ /* 0x002fe200078e00ff */
[----:B------:R-:W-:Y:S01]  /*01e0*/  BSSY.RECONVERGENT B0, `(.L_x_2) ;  /* 0x000000e000007945 */ /* 0x000fe20003800200 */
[----:B------:R-:W-:Y:S02]  /*01f0*/  UMOV UR4, 0x400 ;  /* 0x0000040000047882 */ /* 0x000fe40000000000 */
[----:B--2---:R-:W-:-:S12]  /*0200*/  ULEA UR4, UR5, UR4, 0x18 ;  /* 0x0000000405047291 */ /* 0x004fd8000f8ec0ff */
.L_x_3:
[----:B------:R-:W-:-:S06]  /*0210*/  LEA R2, R7, UR4, 0x2 ;  /* 0x0000000407027c11 */ /* 0x000fcc000f8e10ff */
[----:B------:R-:W0:Y:S02]  /*0220*/  LDS R2, [R2] ;  /* 0x0000000002027984 */ /* 0x000e240000000800 */
[----:B0-----:R-:W-:-:S04]  /*0230*/  ISETP.GT.U32.AND P0, PT, R2, R5, PT ;  /* 0x000000050200720c */ /* 0x001fc80003f04070 */
[----:B------:R-:W-:Y:S02]  /*0240*/  SEL R0, R0, R7, P0 ;  /* 0x0000000700007207 */ /* 0x000fe40000000000 */
[----:B------:R-:W-:-:S03]  /*0250*/  SEL R3, R7, R3, P0 ;  /* 0x0000000307037207 */ /* 0x000fc60000000000 */
[C---:B------:R-:W-:Y:S02]  /*0260*/  VIADD R6, R0.reuse, 0x1 ;  /* 0x0000000100067836 */ /* 0x040fe40000000000 */
[----:B------:R-:W-:-:S03]  /*0270*/  IMAD.IADD R4, R0, 0x1, R3 ;  /* 0x0000000100047824 */ /* 0x000fc600078e0203 */
[----:B------:R-:W-:Y:S02]  /*0280*/  ISETP.GE.AND P0, PT, R6, R3, PT ;  /* 0x000000030600720c */ /* 0x000fe40003f06270 */
[----:B------:R-:W-:-:S04]  /*0290*/  LEA.HI R4, R4, R4, RZ, 0x1 ;  /* 0x0000000404047211 */ /* 0x000fc800078f08ff */
[----:B------:R-:W-:-:S07]  /*02a0*/  SHF.R.S32.HI R7, RZ, 0x1, R4 ;  /* 0x00000001ff077819 */ /* 0x000fce0000011404 */
[----:B------:R-:W-:Y:S05]  /*02b0*/  @!P0 BRA `(.L_x_3) ;  /* 0xfffffffc00d48947 */ /* 0x000fea000383ffff */
[----:B------:R-:W-:Y:S05]  /*02c0*/  BSYNC.RECONVERGENT B0 ;  /* 0x0000000000007941 */ /* 0x000fea0003800200 */
.L_x_2:
[----:B------:R-:W0:Y:S02]  /*02d0*/  LDC.64 R2, c[0x0][0x380] ;  /* 0x0000e000ff027b82 */ /* 0x000e240000000a00 */
[----:B0-----:R-:W-:-:S05]  /*02e0*/  IMAD.WIDE R2, R5, 0x4, R2 ;  /* 0x0000000405027825 */ /* 0x001fca00078e0202 */
[----:B------:R-:W-:Y:S01]  /*02f0*/  STG.E desc[UR6][R2.64], R7 ;  /* 0x0000000702007986 */ /* 0x000fe2000c101906 */
[----:B------:R-:W-:Y:S05]  /*0300*/  EXIT ;  /* 0x000000000000794d */ /* 0x000fea0003800000 */
.L_x_4:
[----:B------:R-:W-:-:S00]  /*0310*/  BRA `(.L_x_4) ;  /* 0xfffffffc00fc7947 */ /* 0x000fc0000383ffff */
[----:B------:R-:W-:-:S00]  /*0320*/  NOP ;  /* 0x0000000000007918 */ /* 0x000fc00000000000 */
        /* <DEDUP_REMOVED lines=13> */
.L_x_12:


//--------------------- .text._Z6prefixPjS_       --------------------------
	.section	.text._Z6prefixPjS_,"ax",@progbits
	.align	128
        .global         _Z6prefixPjS_
        .type           _Z6prefixPjS_,@function
        .size           _Z6prefixPjS_,(.L_x_13 - _Z6prefixPjS_)
        .other          _Z6prefixPjS_,@"STO_CUDA_ENTRY STV_DEFAULT"
_Z6prefixPjS_:
.text._Z6prefixPjS_:
[----:B------:R-:W-:Y:S01]  /*0000*/  LDC R1, c[0x0][0x37c] ;  /* 0x0000df00ff017b82 */ /* 0x000fe20000000800 */
[----:B------:R-:W0:Y:S01]  /*0010*/  S2R R9, SR_TID.X ;  /* 0x0000000000097919 */ /* 0x000e220000002100 */
[----:B------:R-:W1:Y:S01]  /*0020*/  LDCU.64 UR6, c[0x0][0x358] ;  /* 0x00006b00ff0677ac */ /* 0x000e620008000a00 */
[----:B0-----:R-:W-:-:S13]  /*0030*/  ISETP.GT.U32.AND P0, PT, R9, 0x64, PT ;  /* 0x000000640900780c */ /* 0x001fda0003f04070 */
[----:B------:R-:W0:Y:S02]  /*0040*/  @!P0 LDC.64 R2, c[0x0][0x380] ;  /* 0x0000e000ff028b82 */ /* 0x000e240000000a00 */
[----:B0-----:R-:W-:-:S06]  /*0050*/  @!P0 IMAD.WIDE.U32 R2, R9, 0x4, R2 ;  /* 0x0000000409028825 */ /* 0x001fcc00078e0002 */
[----:B-1----:R-:W2:Y:S01]  /*0060*/  @!P0 LDG.E R3, desc[UR6][R2.64] ;  /* 0x0000000602038981 */ /* 0x002ea2000c1e1900 */
[----:B------:R-:W0:Y:S01]  /*0070*/  S2UR UR5, SR_CgaCtaId ;  /* 0x00000000000579c3 */ /* 0x000e220000008800 */
[----:B------:R-:W-:Y:S02]  /*0080*/  UMOV UR4, 0x400 ;  /* 0x0000040000047882 */ /* 0x000fe40000000000 */
[----:B0-----:R-:W-:Y:S01]  /*0090*/  ULEA UR4, UR5, UR4, 0x18 ;  /* 0x0000000405047291 */ /* 0x001fe2000f8ec0ff */
[----:B------:R-:W0:Y:S05]  /*00a0*/  LDCU UR5, c[0x0][0x360] ;  /* 0x00006c00ff0577ac */ /* 0x000e2a0008000800 */
[----:B------:R-:W-:Y:S01]  /*00b0*/  LEA R0, R9, UR4, 0x2 ;  /* 0x0000000409007c11 */ /* 0x000fe2000f8e10ff */
[----:B0-----:R-:W-:-:S04]  /*00c0*/  UISETP.GE.U32.AND UP0, UPT, UR5, 0x2, UPT ;  /* 0x000000020500788c */ /* 0x001fc8000bf06070 */
[----:B--2---:R0:W-:Y:S04]  /*00d0*/  @!P0 STS [R0], R3 ;  /* 0x0000000300008388 */ /* 0x0041e80000000800 */
[----:B------:R0:W-:Y:S01]  /*00e0*/  @P0 STS [R0], RZ ;  /* 0x000000ff00000388 */ /* 0x0001e20000000800 */
[----:B------:R-:W-:Y:S05]  /*00f0*/  BRA.U !UP0, `(.L_x_5) ;  /* 0x0000000108887547 */ /* 0x000fea000b800000 */
[----:B------:R-:W-:Y:S01]  /*0100*/  LEA R2, R9, 0x2, 0x1 ;  /* 0x0000000209027811 */ /* 0x000fe200078e08ff */
[----:B0-----:R-:W-:-:S07]  /*0110*/  IMAD.MOV.U32 R3, RZ, RZ, 0x1 ;  /* 0x00000001ff037424 */ /* 0x001fce00078e00ff */
.L_x_6:
[----:B------:R-:W-:-:S05]  /*0120*/  IMAD R4, R2, R3, RZ ;  /* 0x0000000302047224 */ /* 0x000fca00078e02ff */
[----:B------:R-:W-:-:S13]  /*0130*/  ISETP.GT.U32.AND P0, PT, R4, UR5, PT ;  /* 0x0000000504007c0c */ /* 0x000fda000bf04070 */
[----:B------:R-:W-:-:S05]  /*0140*/  @!P0 IMAD.IADD R4, R4, 0x1, -R3 ;  /* 0x0000000104048824 */ /* 0x000fca00078e0a03 */
[----:B------:R-:W-:-:S05]  /*0150*/  @!P0 LEA R4, R4, UR4, 0x2 ;  /* 0x0000000404048c11 */ /* 0x000fca000f8e10ff */
[C---:B------:R-:W-:Y:S02]  /*0160*/  @!P0 IMAD R5, R3.reuse, 0x4, R4 ;  /* 0x0000000403058824 */ /* 0x040fe400078e0204 */
[----:B------:R-:W-:Y:S01]  /*0170*/  @!P0 LDS R4, [R4+-0x4] ;  /* 0xfffffc0004048984 */ /* 0x000fe20000000800 */
[----:B------:R-:W-:-:S03]  /*0180*/  IMAD.SHL.U32 R3, R3, 0x2, RZ ;  /* 0x0000000203037824 */ /* 0x000fc600078e00ff */
[----:B------:R-:W0:Y:S02]  /*0190*/  @!P0 LDS R7, [R5+-0x4] ;  /* 0xfffffc0005078984 */ /* 0x000e240000000800 */
[----:B0-----:R-:W-:-:S05]  /*01a0*/  @!P0 IMAD.IADD R6, R4, 0x1, R7 ;  /* 0x0000000104068824 */ /* 0x001fca00078e0207 */
[----:B------:R0:W-:Y:S01]  /*01b0*/  @!P0 STS [R5+-0x4], R6 ;  /* 0xfffffc0605008388 */ /* 0x0001e20000000800 */
[----:B------:R-:W-:Y:S01]  /*01c0*/  BAR.SYNC.DEFER_BLOCKING 0x0 ;  /* 0x0000000000007b1d */ /* 0x000fe20000010000 */
[----:B------:R-:W-:-:S13]  /*01d0*/  ISETP.GE.U32.AND P0, PT, R3, UR5, PT ;  /* 0x0000000503007c0c */ /* 0x000fda000bf06070 */
[----:B0-----:R-:W-:Y:S05]  /*01e0*/  @!P0 BRA `(.L_x_6) ;  /* 0xfffffffc00cc8947 */ /* 0x001fea000383ffff */
[----:B------:R-:W-:-:S09]  /*01f0*/  UISETP.GE.U32.AND UP0, UPT, UR5, 0x2, UPT ;  /* 0x000000020500788c */ /* 0x000fd2000bf06070 */
[----:B------:R-:W-:Y:S05]  /*0200*/  BRA.U !UP0, `(.L_x_5) ;  /* 0x0000000108447547 */ /* 0x000fea000b800000 */
[----:B------:R-:W-:Y:S01]  /*0210*/  LEA R7, R9, 0x2, 0x1 ;  /* 0x0000000209077811 */ /* 0x000fe200078e08ff */
[----:B------:R-:W-:-:S07]  /*0220*/  IMAD.U32 R2, RZ, RZ, UR5 ;  /* 0x00000005ff027e24 */ /* 0x000fce000f8e00ff */
.L_x_7:
[----:B------:R-:W-:-:S05]  /*0230*/  SHF.R.U32.HI R8, RZ, 0x1, R2 ;  /* 0x00000001ff087819 */ /* 0x000fca0000011602 */
[----:B------:R-:W-:-:S05]  /*0240*/  IMAD R3, R7, R8, RZ ;  /* 0x0000000807037224 */ /* 0x000fca00078e02ff */
[----:B------:R-:W-:-:S04]  /*0250*/  IADD3 R4, PT, PT, R3, -0x1, R8 ;  /* 0xffffffff03047810 */ /* 0x000fc80007ffe008 */
[----:B------:R-:W-:-:S04]  /*0260*/  ISETP.GE.AND P0, PT, R4, UR5, PT ;  /* 0x0000000504007c0c */ /* 0x000fc8000bf06270 */
[----:B------:R-:W-:-:S13]  /*0270*/  ISETP.GT.U32.OR P0, PT, R3, UR5, P0 ;  /* 0x0000000503007c0c */ /* 0x000fda0008704470 */
[----:B------:R-:W-:-:S05]  /*0280*/  @!P0 LEA R3, R3, UR4, 0x2 ;  /* 0x0000000403038c11 */ /* 0x000fca000f8e10ff */
[----:B------:R-:W-:Y:S02]  /*0290*/  @!P0 IMAD R4, R8, 0x4, R3 ;  /* 0x0000000408048824 */ /* 0x000fe400078e0203 */
[----:B------:R-:W-:Y:S04]  /*02a0*/  @!P0 LDS R3, [R3+-0x4] ;  /* 0xfffffc0003038984 */ /* 0x000fe80000000800 */
[----:B------:R-:W0:Y:S02]  /*02b0*/  @!P0 LDS R6, [R4+-0x4] ;  /* 0xfffffc0004068984 */ /* 0x000e240000000800 */
[----:B0-----:R-:W-:-:S05]  /*02c0*/  @!P0 IMAD.IADD R5, R3, 0x1, R6 ;  /* 0x0000000103058824 */ /* 0x001fca00078e0206 */
[----:B------:R1:W-:Y:S01]  /*02d0*/  @!P0 STS [R4+-0x4], R5 ;  /* 0xfffffc0504008388 */ /* 0x0003e20000000800 */
[----:B------:R-:W-:Y:S01]  /*02e0*/  BAR.SYNC.DEFER_BLOCKING 0x0 ;  /* 0x0000000000007b1d */ /* 0x000fe20000010000 */
[----:B------:R-:W-:Y:S01]  /*02f0*/  ISETP.GT.U32.AND P0, PT, R2, 0x3, PT ;  /* 0x000000030200780c */ /* 0x000fe20003f04070 */
[----:B------:R-:W-:-:S12]  /*0300*/  IMAD.MOV.U32 R2, RZ, RZ, R8 ;  /* 0x000000ffff027224 */ /* 0x000fd800078e0008 */
[----:B-1----:R-:W-:Y:S05]  /*0310*/  @P0 BRA `(.L_x_7) ;  /* 0xfffffffc00c40947 */ /* 0x002fea000383ffff */
.L_x_5:
[----:B------:R-:W-:-:S13]  /*0320*/  ISETP.GT.U32.AND P0, PT, R9, 0x64, PT ;  /* 0x000000640900780c */ /* 0x000fda0003f04070 */
[----:B------:R-:W-:Y:S05]  /*0330*/  @P0 EXIT ;  /* 0x000000000000094d */ /* 0x000fea0003800000 */
[----:B------:R-:W1:Y:S01]  /*0340*/  LDS R5, [R0] ;  /* 0x0000000000057984 */ /* 0x000e620000000800 */
[----:B0-----:R-:W0:Y:S02]  /*0350*/  LDC.64 R2, c[0x0][0x388] ;  /* 0x0000e200ff027b82 */ /* 0x001e240000000a00 */
[----:B0-----:R-:W-:-:S05]  /*0360*/  IMAD.WIDE.U32 R2, R9, 0x4, R2 ;  /* 0x0000000409027825 */ /* 0x001fca00078e0002 */
[----:B-1----:R-:W-:Y:S01]  /*0370*/  STG.E desc[UR6][R2.64], R5 ;  /* 0x0000000502007986 */ /* 0x002fe2000c101906 */
[----:B------:R-:W-:Y:S05]  /*0380*/  EXIT ;  /* 0x000000000000794d */ /* 0x000fea0003800000 */
.L_x_8:
        /* <DEDUP_REMOVED lines=15> */
.L_x_13:


//--------------------- .text._Z9histogramPjPii   --------------------------
	.section	.text._Z9histogramPjPii,"ax",@progbits
	.align	128
        .global         _Z9histogramPjPii
        .type           _Z9histogramPjPii,@function
        .size           _Z9histogramPjPii,(.L_x_14 - _Z9histogramPjPii)
        .other          _Z9histogramPjPii,@"STO_CUDA_ENTRY STV_DEFAULT"
_Z9histogramPjPii:
.text._Z9histogramPjPii:
[----:B------:R-:W-:Y:S01]  /*0000*/  LDC R1, c[0x0][0x37c] ;  /* 0x0000df00ff017b82 */ /* 0x000fe20000000800 */
[----:B------:R-:W0:Y:S07]  /*0010*/  S2R R7, SR_TID.X ;  /* 0x0000000000077919 */ /* 0x000e2e0000002100 */
[----:B------:R-:W1:Y:S01]  /*0020*/  S2UR UR6, SR_CTAID.X ;  /* 0x00000000000679c3 */ /* 0x000e620000002500 */
[----:B------:R-:W2:Y:S01]  /*0030*/  LDCU UR7, c[0x0][0x390] ;  /* 0x00007200ff0777ac */ /* 0x000ea20008000800 */
[----:B------:R-:W-:Y:S01]  /*0040*/  BSSY.RECONVERGENT B0, `(.L_x_9) ;  /* 0x0000012000007945 */ /* 0x000fe20003800200 */
[----:B------:R-:W-:-:S05]  /*0050*/  UMOV UR4, 0x400 ;  /* 0x0000040000047882 */ /* 0x000fca0000000000 */
[----:B------:R-:W1:Y:S08]  /*0060*/  LDC R0, c[0x0][0x360] ;  /* 0x0000d800ff007b82 */ /* 0x000e700000000800 */
[----:B------:R-:W3:Y:S01]  /*0070*/  S2UR UR5, SR_CgaCtaId ;  /* 0x00000000000579c3 */ /* 0x000ee20000008800 */
[----:B0-----:R-:W-:Y:S01]  /*0080*/  ISETP.GT.U32.AND P0, PT, R7, 0x64, PT ;  /* 0x000000640700780c */ /* 0x001fe20003f04070 */
[----:B-1----:R-:W-:-:S05]  /*0090*/  IMAD R5, R0, UR6, R7 ;  /* 0x0000000600057c24 */ /* 0x002fca000f8e0207 */
[----:B--2---:R-:W-:Y:S01]  /*00a0*/  ISETP.GE.U32.AND P1, PT, R5, UR7, PT ;  /* 0x0000000705007c0c */ /* 0x004fe2000bf26070 */
[----:B------:R-:W0:Y:S01]  /*00b0*/  LDCU.64 UR6, c[0x0][0x358] ;  /* 0x00006b00ff0677ac */ /* 0x000e220008000a00 */
[----:B---3--:R-:W-:-:S06]  /*00c0*/  ULEA UR4, UR5, UR4, 0x18 ;  /* 0x0000000405047291 */ /* 0x008fcc000f8ec0ff */
[----:B------:R-:W-:-:S05]  /*00d0*/  LEA R0, R7, UR4, 0x2 ;  /* 0x0000000407007c11 */ /* 0x000fca000f8e10ff */
[----:B------:R1:W-:Y:S01]  /*00e0*/  @!P0 STS [R0], RZ ;  /* 0x000000ff00008388 */ /* 0x0003e20000000800 */
[----:B------:R-:W-:Y:S06]  /*00f0*/  BAR.SYNC.DEFER_BLOCKING 0x0 ;  /* 0x0000000000007b1d */ /* 0x000fec0000010000 */
[----:B------:R-:W-:Y:S05]  /*0100*/  @P1 BRA `(.L_x_10) ;  /* 0x0000000000141947 */ /* 0x000fea0003800000 */
[----:B------:R-:W2:Y:S02]  /*0110*/  LDC.64 R2, c[0x0][0x388] ;  /* 0x0000e200ff027b82 */ /* 0x000ea40000000a00 */
[----:B--2---:R-:W-:-:S06]  /*0120*/  IMAD.WIDE.U32 R2, R5, 0x4, R2 ;  /* 0x0000000405027825 */ /* 0x004fcc00078e0002 */
[----:B0-----:R-:W2:Y:S02]  /*0130*/  LDG.E R2, desc[UR6][R2.64] ;  /* 0x0000000602027981 */ /* 0x001ea4000c1e1900 */
[----:B--2---:R-:W-:-:S05]  /*0140*/  LEA R4, R2, UR4, 0x2 ;  /* 0x0000000402047c11 */ /* 0x004fca000f8e10ff */
[----:B------:R2:W-:Y:S02]  /*0150*/  ATOMS.POPC.INC.32 RZ, [R4+URZ] ;  /* 0x0000000004ff7f8c */ /* 0x0005e4000d8000ff */
.L_x_10:
[----:B0-----:R-:W-:Y:S05]  /*0160*/  BSYNC.RECONVERGENT B0 ;  /* 0x0000000000007941 */ /* 0x001fea0003800200 */
.L_x_9:
[----:B------:R-:W-:Y:S06]  /*0170*/  BAR.SYNC.DEFER_BLOCKING 0x0 ;  /* 0x0000000000007b1d */ /* 0x000fec0000010000 */
[----:B------:R-:W-:Y:S05]  /*0180*/  @P0 EXIT ;  /* 0x000000000000094d */ /* 0x000fea0003800000 */
[----:B------:R-:W0:Y:S01]  /*0190*/  LDS R5, [R0] ;  /* 0x0000000000057984 */ /* 0x000e220000000800 */
[----:B------:R-:W3:Y:S02]  /*01a0*/  LDC.64 R2, c[0x0][0x380] ;  /* 0x0000e000ff027b82 */ /* 0x000ee40000000a00 */
[----:B---3--:R-:W-:-:S05]  /*01b0*/  IMAD.WIDE.U32 R2, R7, 0x4, R2 ;  /* 0x0000000407027825 */ /* 0x008fca00078e0002 */
[----:B0-----:R-:W-:Y:S01]  /*01c0*/  REDG.E.ADD.STRONG.GPU desc[UR6][R2.64], R5 ;  /* 0x000000050200798e */ /* 0x001fe2000c12e106 */
[----:B------:R-:W-:Y:S05]  /*01d0*/  EXIT ;  /* 0x000000000000794d */ /* 0x000fea0003800000 */
.L_x_11:
        /* <DEDUP_REMOVED lines=10> */
.L_x_14:


//--------------------- .nv.shared._Z11fill_matrixPiPj --------------------------
	.section	.nv.shared._Z11fill_matrixPiPj,"aw",@nobits
	.sectionflags	@""
	.align	4
.nv.shared._Z11fill_matrixPiPj:
	.zero		1432


//--------------------- .nv.shared.reserved.0     --------------------------
	.section	.nv.shared.reserved.0,"aw",@nobits
	.weak		__nv_reservedSMEM_offset_0_alias
	.size		__nv_reservedSMEM_offset_0_alias, 0, 64
	.other		__nv_reservedSMEM_offset_0_alias,@"STO_CUDA_RESERVED_SHARED STV_DEFAULT"
__nv_reservedSMEM_offset_0_alias:
	.zero		0
	.zero		64


//--------------------- .nv.shared._Z6prefixPjS_  --------------------------
	.section	.nv.shared._Z6prefixPjS_,"aw",@nobits
	.sectionflags	@""
	.align	4
.nv.shared._Z6prefixPjS_:
	.zero		1536


//--------------------- .nv.shared._Z9histogramPjPii --------------------------
	.section	.nv.shared._Z9histogramPjPii,"aw",@nobits
	.sectionflags	@""
	.align	4
.nv.shared._Z9histogramPjPii:
	.zero		1428


//--------------------- .nv.constant0._Z11fill_matrixPiPj --------------------------
	.section	.nv.constant0._Z11fill_matrixPiPj,"a",@progbits
	.sectionflags	@""
	.align	4
.nv.constant0._Z11fill_matrixPiPj:
	.zero		912


//--------------------- .nv.constant0._Z6prefixPjS_ --------------------------
	.section	.nv.constant0._Z6prefixPjS_,"a",@progbits
	.sectionflags	@""
	.align	4
.nv.constant0._Z6prefixPjS_:
	.zero		912


//--------------------- .nv.constant0._Z9histogramPjPii --------------------------
	.section	.nv.constant0._Z9histogramPjPii,"a",@progbits
	.sectionflags	@""
	.align	4
.nv.constant0._Z9histogramPjPii:
	.zero		916


//--------------------- SYMBOLS --------------------------

	.type		.nv.reservedSmem.offset0,@object
	.size		.nv.reservedSmem.offset0,0x4
	.type		.nv.reservedSmem.cap,@object
	.size		.nv.reservedSmem.cap,0x4
